	.headerflags	@"EF_CUDA_TEXMODE_UNIFIED EF_CUDA_64BIT_ADDRESS EF_CUDA_ACCELERATORS EF_CUDA_SM90 EF_CUDA_VIRTUAL_SM(EF_CUDA_SM90)"
	.elftype	@"ET_EXEC"


//--------------------- .nv.info                  --------------------------
	.section	.nv.info,"",@"SHT_CUDA_INFO"
	.align	4


	//----- nvinfo : EIATTR_REGCOUNT
	.align		4
        /*0000*/ 	.byte	0x04, 0x2f
        /*0002*/ 	.short	(.L_1 - .L_0)
	.align		4
.L_0:
        /*0004*/ 	.word	index@(triton_poi_fused_convolution_div_sub_1)
        /*0008*/ 	.word	0x00000020


	//----- nvinfo : EIATTR_MIN_STACK_SIZE
	.align		4
.L_1:
        /*000c*/ 	.byte	0x04, 0x12
        /*000e*/ 	.short	(.L_3 - .L_2)
	.align		4
.L_2:
        /*0010*/ 	.word	index@(triton_poi_fused_convolution_div_sub_1)
        /*0014*/ 	.word	0x00000000


	//----- nvinfo : EIATTR_FRAME_SIZE
	.align		4
.L_3:
        /*0018*/ 	.byte	0x04, 0x11
        /*001a*/ 	.short	(.L_5 - .L_4)
	.align		4
.L_4:
        /*001c*/ 	.word	index@(triton_poi_fused_convolution_div_sub_1)
        /*0020*/ 	.word	0x00000000


	//----- nvinfo : EIATTR_MIN_STACK_SIZE
	.align		4
.L_5:
        /*0024*/ 	.byte	0x04, 0x12
        /*0026*/ 	.short	(.L_7 - .L_6)
	.align		4
.L_6:
        /*0028*/ 	.word	index@(triton_poi_fused_convolution_div_sub_1)
        /*002c*/ 	.word	0x00000000
.L_7:


//--------------------- .nv.info.triton_poi_fused_convolution_div_sub_1 --------------------------
	.section	.nv.info.triton_poi_fused_convolution_div_sub_1,"",@"SHT_CUDA_INFO"
	.sectionflags	@""
	.align	4


	//----- nvinfo : EIATTR_CUDA_API_VERSION
	.align		4
        /*0000*/ 	.byte	0x04, 0x37
        /*0002*/ 	.short	(.L_9 - .L_8)
.L_8:
        /*0004*/ 	.word	0x0000007c


	//----- nvinfo : EIATTR_KPARAM_INFO
	.align		4
.L_9:
        /*0008*/ 	.byte	0x04, 0x17
        /*000a*/ 	.short	(.L_11 - .L_10)
.L_10:
        /*000c*/ 	.word	0x00000000
        /*0010*/ 	.short	0x0004
        /*0012*/ 	.short	0x001c
        /*0014*/ 	.byte	0x00, 0xf0, 0x11, 0x00


	//----- nvinfo : EIATTR_KPARAM_INFO
	.align		4
.L_11:
        /*0018*/ 	.byte	0x04, 0x17
        /*001a*/ 	.short	(.L_13 - .L_12)
.L_12:
        /*001c*/ 	.word	0x00000000
        /*0020*/ 	.short	0x0003
        /*0022*/ 	.short	0x0018
        /*0024*/ 	.byte	0x00, 0xf0, 0x11, 0x00


	//----- nvinfo : EIATTR_KPARAM_INFO
	.align		4
.L_13:
        /*0028*/ 	.byte	0x04, 0x17
        /*002a*/ 	.short	(.L_15 - .L_14)
.L_14:
        /*002c*/ 	.word	0x00000000
        /*0030*/ 	.short	0x0002
        /*0032*/ 	.short	0x0010
        /*0034*/ 	.byte	0x00, 0xf4, 0x21, 0x00


	//----- nvinfo : EIATTR_KPARAM_INFO
	.align		4
.L_15:
        /*0038*/ 	.byte	0x04, 0x17
        /*003a*/ 	.short	(.L_17 - .L_16)
.L_16:
        /*003c*/ 	.word	0x00000000
        /*0040*/ 	.short	0x0001
        /*0042*/ 	.short	0x0008
        /*0044*/ 	.byte	0x00, 0xf4, 0x21, 0x00


	//----- nvinfo : EIATTR_KPARAM_INFO
	.align		4
.L_17:
        /*0048*/ 	.byte	0x04, 0x17
        /*004a*/ 	.short	(.L_19 - .L_18)
.L_18:
        /*004c*/ 	.word	0x00000000
        /*0050*/ 	.short	0x0000
        /*0052*/ 	.short	0x0000
        /*0054*/ 	.byte	0x00, 0xf4, 0x21, 0x00


	//----- nvinfo : EIATTR_SPARSE_MMA_MASK
	.align		4
.L_19:
        /*0058*/ 	.byte	0x03, 0x50
        /*005a*/ 	.short	0x0000


	//----- nvinfo : EIATTR_MAXREG_COUNT
	.align		4
        /*005c*/ 	.byte	0x03, 0x1b
        /*005e*/ 	.short	0x00ff


	//----- nvinfo : EIATTR_EXIT_INSTR_OFFSETS
	.align		4
        /*0060*/ 	.byte	0x04, 0x1c
        /*0062*/ 	.short	(.L_21 - .L_20)


	//   ....[0]....
.L_20:
        /*0064*/ 	.word	0x000008b0


	//   ....[1]....
        /*0068*/ 	.word	0x000008d0


	//----- nvinfo : EIATTR_REQNTID
	.align		4
.L_21:
        /*006c*/ 	.byte	0x04, 0x10
        /*006e*/ 	.short	(.L_23 - .L_22)
.L_22:
        /*0070*/ 	.word	0x00000080
        /*0074*/ 	.word	0x00000001
        /*0078*/ 	.word	0x00000001


	//----- nvinfo : EIATTR_CBANK_PARAM_SIZE
	.align		4
.L_23:
        /*007c*/ 	.byte	0x03, 0x19
        /*007e*/ 	.short	0x0020


	//----- nvinfo : EIATTR_PARAM_CBANK
	.align		4
        /*0080*/ 	.byte	0x04, 0x0a
        /*0082*/ 	.short	(.L_25 - .L_24)
	.align		4
.L_24:
        /*0084*/ 	.word	index@(.nv.constant0.triton_poi_fused_convolution_div_sub_1)
        /*0088*/ 	.short	0x0210
        /*008a*/ 	.short	0x0020


	//----- nvinfo : EIATTR_SW_WAR
	.align		4
.L_25:
        /*008c*/ 	.byte	0x04, 0x36
        /*008e*/ 	.short	(.L_27 - .L_26)
.L_26:
        /*0090*/ 	.word	0x00000008
.L_27:


//--------------------- .nv.callgraph             --------------------------
	.section	.nv.callgraph,"",@"SHT_CUDA_CALLGRAPH"
	.align	4
	.sectionentsize	8
	.align		4
        /*0000*/ 	.word	0x00000000
	.align		4
        /*0004*/ 	.word	0xffffffff
	.align		4
        /*0008*/ 	.word	0x00000000
	.align		4
        /*000c*/ 	.word	0xfffffffe
	.align		4
        /*0010*/ 	.word	0x00000000
	.align		4
        /*0014*/ 	.word	0xfffffffd
	.align		4
        /*0018*/ 	.word	0x00000000
	.align		4
        /*001c*/ 	.word	0xfffffffc


//--------------------- .text.triton_poi_fused_convolution_div_sub_1 --------------------------
	.section	.text.triton_poi_fused_convolution_div_sub_1,"ax",@progbits
	.align	128
        .global         triton_poi_fused_convolution_div_sub_1
        .type           triton_poi_fused_convolution_div_sub_1,@function
        .size           triton_poi_fused_convolution_div_sub_1,(.L_x_1 - triton_poi_fused_convolution_div_sub_1)
        .other          triton_poi_fused_convolution_div_sub_1,@"STO_CUDA_ENTRY STV_DEFAULT"
triton_poi_fused_convolution_div_sub_1:
.text.triton_poi_fused_convolution_div_sub_1:
[----:B------:R-:W0:Y:S01]  /*0000*/  LDC R1, c[0x0][0x28] ;  /* 0x00000a00ff017b82 */ /* 0x000e220000000800 */
[----:B------:R-:W1:Y:S07]  /*0010*/  S2R R29, SR_TID.X ;  /* 0x00000000001d7919 */ /* 0x000e6e0000002100 */
[----:B------:R-:W2:Y:S01]  /*0020*/  S2UR UR4, SR_CTAID.Y ;  /* 0x00000000000479c3 */ /* 0x000ea20000002600 */
[----:B------:R-:W-:Y:S01]  /*0030*/  HFMA2.MMA R23, -RZ, RZ, 0, 0 ;  /* 0x00000000ff177435 */ /* 0x000fe200000001ff */
[----:B------:R-:W3:Y:S06]  /*0040*/  S2R R0, SR_CTAID.X ;  /* 0x0000000000007919 */ /* 0x000eec0000002500 */
[----:B------:R-:W4:Y:S01]  /*0050*/  LDC.64 R14, c[0x0][0x210] ;  /* 0x00008400ff0e7b82 */ /* 0x000f220000000a00 */
[----:B--2---:R-:W-:Y:S01]  /*0060*/  USHF.L.U32 UR4, UR4, 0x6, URZ ;  /* 0x0000000604047899 */ /* 0x004fe2000800063f */
[----:B-1----:R-:W-:-:S02]  /*0070*/  SHF.R.U32.HI R28, RZ, 0x4, R29 ;  /* 0x00000004ff1c7819 */ /* 0x002fc4000001161d */
[----:B------:R-:W-:Y:S02]  /*0080*/  LOP3.LUT R29, R29, 0xf, RZ, 0xc0, !PT ;  /* 0x0000000f1d1d7812 */ /* 0x000fe400078ec0ff */
[----:B------:R-:W-:Y:S02]  /*0090*/  SGXT.U32 R28, R28, 0x3 ;  /* 0x000000031c1c781a */ /* 0x000fe40000000000 */
[----:B---3--:R-:W-:Y:S02]  /*00a0*/  LEA R29, R0, R29, 0x4 ;  /* 0x0000001d001d7211 */ /* 0x008fe400078e20ff */
[----:B------:R-:W-:Y:S01]  /*00b0*/  LOP3.LUT R28, R28, UR4, RZ, 0xfc, !PT ;  /* 0x000000041c1c7c12 */ /* 0x000fe2000f8efcff */
[----:B------:R-:W-:Y:S01]  /*00c0*/  ULDC.64 UR4, c[0x0][0x208] ;  /* 0x0000820000047ab9 */ /* 0x000fe20000000a00 */
[----:B------:R-:W-:Y:S02]  /*00d0*/  ISETP.GE.AND P0, PT, R29, 0x9, PT ;  /* 0x000000091d00780c */ /* 0x000fe40003f06270 */
[C---:B------:R-:W-:Y:S01]  /*00e0*/  LOP3.LUT R19, R28.reuse, 0x8, RZ, 0xfc, !PT ;  /* 0x000000081c137812 */ /* 0x040fe200078efcff */
[C---:B------:R-:W-:Y:S01]  /*00f0*/  IMAD R5, R28.reuse, 0x9, R29 ;  /* 0x000000091c057824 */ /* 0x040fe200078e021d */
[----:B------:R-:W-:-:S02]  /*0100*/  ISETP.LT.AND P1, PT, R28, 0xc0, !P0 ;  /* 0x000000c01c00780c */ /* 0x000fc40004721270 */
[----:B------:R-:W-:Y:S01]  /*0110*/  LOP3.LUT R9, R28, 0x10, RZ, 0xfc, !PT ;  /* 0x000000101c097812 */ /* 0x000fe200078efcff */
[----:B----4-:R-:W-:Y:S01]  /*0120*/  IMAD.WIDE R2, R5, 0x4, R14 ;  /* 0x0000000405027825 */ /* 0x010fe200078e020e */
[----:B------:R-:W-:Y:S02]  /*0130*/  ISETP.LT.AND P6, PT, R19, 0xc0, !P0 ;  /* 0x000000c01300780c */ /* 0x000fe400047c1270 */
[----:B------:R-:W-:Y:S02]  /*0140*/  IADD3 R13, R5, 0x90, RZ ;  /* 0x00000090050d7810 */ /* 0x000fe40007ffe0ff */
[----:B------:R-:W-:Y:S02]  /*0150*/  IADD3 R25, R5, 0x1b0, RZ ;  /* 0x000001b005197810 */ /* 0x000fe40007ffe0ff */
[----:B------:R-:W-:Y:S02]  /*0160*/  IADD3 R11, R5, 0x48, RZ ;  /* 0x00000048050b7810 */ /* 0x000fe40007ffe0ff */
[----:B------:R-:W-:Y:S01]  /*0170*/  IADD3 R27, R5, 0xd8, RZ ;  /* 0x000000d8051b7810 */ /* 0x000fe20007ffe0ff */
[----:B------:R1:W2:Y:S01]  /*0180*/  @P1 LDG.E.EL R23, desc[UR4][R2.64] ;  /* 0x0000000402171981 */ /* 0x0002a2000c2e1900 */
[----:B------:R-:W-:-:S02]  /*0190*/  ISETP.LT.AND P5, PT, R9, 0xc0, !P0 ;  /* 0x000000c00900780c */ /* 0x000fc400047a1270 */
[----:B------:R-:W-:Y:S02]  /*01a0*/  IADD3 R17, R5, 0x120, RZ ;  /* 0x0000012005117810 */ /* 0x000fe40007ffe0ff */
[----:B------:R-:W-:Y:S02]  /*01b0*/  IADD3 R21, R5, 0x168, RZ ;  /* 0x0000016805157810 */ /* 0x000fe40007ffe0ff */
[----:B------:R-:W-:Y:S01]  /*01c0*/  IADD3 R0, R5, 0x1f8, RZ ;  /* 0x000001f805007810 */ /* 0x000fe20007ffe0ff */
[--C-:B------:R-:W-:Y:S01]  /*01d0*/  IMAD.WIDE R4, R13, 0x4, R14.reuse ;  /* 0x000000040d047825 */ /* 0x100fe200078e020e */
[C---:B------:R-:W-:Y:S01]  /*01e0*/  LOP3.LUT R22, R28.reuse, 0x18, RZ, 0xfc, !PT ;  /* 0x000000181c167812 */ /* 0x040fe200078efcff */
[----:B------:R-:W-:Y:S01]  /*01f0*/  HFMA2.MMA R8, -RZ, RZ, 0, 0 ;  /* 0x00000000ff087435 */ /* 0x000fe200000001ff */
[----:B------:R-:W-:Y:S01]  /*0200*/  MOV R20, RZ ;  /* 0x000000ff00147202 */ /* 0x000fe20000000f00 */
[----:B------:R-:W-:Y:S01]  /*0210*/  IMAD.WIDE R12, R25, 0x4, R14 ;  /* 0x00000004190c7825 */ /* 0x000fe200078e020e */
[----:B------:R-:W-:-:S02]  /*0220*/  LOP3.LUT R25, R28, 0x20, RZ, 0xfc, !PT ;  /* 0x000000201c197812 */ /* 0x000fc400078efcff */
[----:B------:R-:W-:Y:S01]  /*0230*/  LOP3.LUT R18, R28, 0x28, RZ, 0xfc, !PT ;  /* 0x000000281c127812 */ /* 0x000fe200078efcff */
[--C-:B-1----:R-:W-:Y:S01]  /*0240*/  IMAD.WIDE R2, R11, 0x4, R14.reuse ;  /* 0x000000040b027825 */ /* 0x102fe200078e020e */
[----:B------:R-:W-:Y:S02]  /*0250*/  ISETP.LT.AND P4, PT, R22, 0xc0, !P0 ;  /* 0x000000c01600780c */ /* 0x000fe40004781270 */
[----:B------:R-:W-:Y:S01]  /*0260*/  ISETP.LT.AND P3, PT, R25, 0xc0, !P0 ;  /* 0x000000c01900780c */ /* 0x000fe20004761270 */
[--C-:B------:R-:W-:Y:S01]  /*0270*/  IMAD.WIDE R10, R21, 0x4, R14.reuse ;  /* 0x00000004150a7825 */ /* 0x100fe200078e020e */
[----:B------:R-:W3:Y:S01]  /*0280*/  @P6 LDG.E.EL R20, desc[UR4][R2.64] ;  /* 0x0000000402146981 */ /* 0x000ee2000c2e1900 */
[C---:B------:R-:W-:Y:S02]  /*0290*/  LOP3.LUT R21, R28.reuse, 0x30, RZ, 0xfc, !PT ;  /* 0x000000301c157812 */ /* 0x040fe400078efcff */
[----:B------:R-:W-:Y:S01]  /*02a0*/  LOP3.LUT R24, R28, 0x38, RZ, 0xfc, !PT ;  /* 0x000000381c187812 */ /* 0x000fe200078efcff */
[----:B------:R1:W4:Y:S01]  /*02b0*/  @P5 LDG.E.EL R8, desc[UR4][R4.64] ;  /* 0x0000000404085981 */ /* 0x000322000c2e1900 */
[----:B------:R-:W-:Y:S01]  /*02c0*/  P2R R7, PR, RZ, 0x2 ;  /* 0x00000002ff077803 */ /* 0x000fe20000000000 */
[----:B------:R-:W-:Y:S01]  /*02d0*/  IMAD.WIDE R26, R27, 0x4, R14 ;  /* 0x000000041b1a7825 */ /* 0x000fe200078e020e */
[----:B------:R-:W-:-:S02]  /*02e0*/  MOV R6, RZ ;  /* 0x000000ff00067202 */ /* 0x000fc40000000f00 */
[----:B------:R-:W-:Y:S01]  /*02f0*/  ISETP.LT.AND P2, PT, R18, 0xc0, !P0 ;  /* 0x000000c01200780c */ /* 0x000fe20004741270 */
[--C-:B------:R-:W-:Y:S01]  /*0300*/  IMAD.WIDE R16, R17, 0x4, R14.reuse ;  /* 0x0000000411107825 */ /* 0x100fe200078e020e */
[----:B------:R-:W-:Y:S02]  /*0310*/  ISETP.LT.AND P1, PT, R21, 0xc0, !P0 ;  /* 0x000000c01500780c */ /* 0x000fe40004721270 */
[----:B------:R-:W-:Y:S02]  /*0320*/  ISETP.LT.AND P0, PT, R24, 0xc0, !P0 ;  /* 0x000000c01800780c */ /* 0x000fe40004701270 */
[----:B-1----:R-:W-:Y:S01]  /*0330*/  CS2R R4, SRZ ;  /* 0x0000000000047805 */ /* 0x002fe2000001ff00 */
[----:B------:R-:W-:Y:S01]  /*0340*/  HFMA2.MMA R3, -RZ, RZ, 0, 0 ;  /* 0x00000000ff037435 */ /* 0x000fe200000001ff */
[----:B------:R-:W5:Y:S01]  /*0350*/  @P4 LDG.E.EL R6, desc[UR4][R26.64] ;  /* 0x000000041a064981 */ /* 0x000f62000c2e1900 */
[----:B------:R-:W-:Y:S01]  /*0360*/  IMAD.WIDE R14, R0, 0x4, R14 ;  /* 0x00000004000e7825 */ /* 0x000fe200078e020e */
[----:B------:R-:W-:-:S02]  /*0370*/  MOV R0, RZ ;  /* 0x000000ff00007202 */ /* 0x000fc40000000f00 */
[----:B------:R1:W5:Y:S04]  /*0380*/  @P3 LDG.E.EL R5, desc[UR4][R16.64] ;  /* 0x0000000410053981 */ /* 0x000368000c2e1900 */
[----:B------:R1:W5:Y:S04]  /*0390*/  @P2 LDG.E.EL R4, desc[UR4][R10.64] ;  /* 0x000000040a042981 */ /* 0x000368000c2e1900 */
[----:B------:R1:W5:Y:S02]  /*03a0*/  @P1 LDG.E.EL R3, desc[UR4][R12.64] ;  /* 0x000000040c031981 */ /* 0x000364000c2e1900 */
[----:B01----:R-:W0:Y:S02]  /*03b0*/  LDC.64 R16, c[0x0][0x218] ;  /* 0x00008600ff107b82 */ /* 0x003e240000000a00 */
[----:B------:R1:W5:Y:S01]  /*03c0*/  @P0 LDG.E.EL R0, desc[UR4][R14.64] ;  /* 0x000000040e000981 */ /* 0x000362000c2e1900 */
[----:B------:R-:W-:-:S05]  /*03d0*/  IMAD.HI R10, R28, 0x55555556, RZ ;  /* 0x555555561c0a7827 */ /* 0x000fca00078e02ff */
[----:B------:R-:W-:Y:S01]  /*03e0*/  LEA.HI R11, R10, R10, RZ, 0x1 ;  /* 0x0000000a0a0b7211 */ /* 0x000fe200078f08ff */
[----:B------:R-:W-:-:S04]  /*03f0*/  IMAD.HI R10, R19, 0x55555556, RZ ;  /* 0x55555556130a7827 */ /* 0x000fc800078e02ff */
[----:B------:R-:W-:Y:S01]  /*0400*/  IMAD R28, R11, -0x3, R28 ;  /* 0xfffffffd0b1c7824 */ /* 0x000fe200078e021c */
[----:B------:R-:W-:-:S03]  /*0410*/  LEA.HI R26, R10, R10, RZ, 0x1 ;  /* 0x0000000a0a1a7211 */ /* 0x000fc600078f08ff */
[----:B------:R-:W-:Y:S02]  /*0420*/  IMAD R28, R29, 0x3, R28 ;  /* 0x000000031d1c7824 */ /* 0x000fe400078e021c */
[----:B------:R-:W-:Y:S02]  /*0430*/  IMAD R27, R26, -0x3, R19 ;  /* 0xfffffffd1a1b7824 */ /* 0x000fe400078e0213 */
[----:B------:R-:W-:Y:S02]  /*0440*/  IMAD R19, R11, 0x1b, R28 ;  /* 0x0000001b0b137824 */ /* 0x000fe400078e021c */
[----:B------:R-:W-:Y:S01]  /*0450*/  IMAD.HI R11, R9, 0x55555556, RZ ;  /* 0x55555556090b7827 */ /* 0x000fe200078e02ff */
[----:B------:R-:W-:-:S03]  /*0460*/  P2R R2, PR, RZ, 0x40 ;  /* 0x00000040ff027803 */ /* 0x000fc60000000000 */
[----:B------:R-:W-:Y:S01]  /*0470*/  IMAD.HI R13, R22, 0x55555556, RZ ;  /* 0x55555556160d7827 */ /* 0x000fe200078e02ff */
[----:B-1----:R-:W-:Y:S02]  /*0480*/  LEA.HI R14, R11, R11, RZ, 0x1 ;  /* 0x0000000b0b0e7211 */ /* 0x002fe400078f08ff */
[----:B------:R-:W-:Y:S01]  /*0490*/  ISETP.NE.AND P6, PT, R7, RZ, PT ;  /* 0x000000ff0700720c */ /* 0x000fe20003fc5270 */
[----:B------:R-:W-:Y:S01]  /*04a0*/  IMAD.HI R15, R18, 0x55555556, RZ ;  /* 0x55555556120f7827 */ /* 0x000fe200078e02ff */
[----:B------:R-:W-:-:S03]  /*04b0*/  LEA.HI R13, R13, R13, RZ, 0x1 ;  /* 0x0000000d0d0d7211 */ /* 0x000fc600078f08ff */
[----:B------:R-:W-:Y:S02]  /*04c0*/  IMAD R9, R14, -0x3, R9 ;  /* 0xfffffffd0e097824 */ /* 0x000fe400078e0209 */
[----:B------:R-:W-:Y:S01]  /*04d0*/  IMAD R10, R26, 0x1b, R27 ;  /* 0x0000001b1a0a7824 */ /* 0x000fe200078e021b */
[----:B------:R-:W-:Y:S01]  /*04e0*/  LEA.HI R11, R15, R15, RZ, 0x1 ;  /* 0x0000000f0f0b7211 */ /* 0x000fe200078f08ff */
[----:B------:R-:W-:-:S04]  /*04f0*/  IMAD.HI R26, R21, 0x55555556, RZ ;  /* 0x55555556151a7827 */ /* 0x000fc800078e02ff */
[----:B------:R-:W-:Y:S02]  /*0500*/  IMAD R28, R13, -0x3, R22 ;  /* 0xfffffffd0d1c7824 */ /* 0x000fe400078e0216 */
[----:B------:R-:W-:-:S04]  /*0510*/  IMAD.HI R12, R25, 0x55555556, RZ ;  /* 0x55555556190c7827 */ /* 0x000fc800078e02ff */
[----:B------:R-:W-:Y:S02]  /*0520*/  IMAD R22, R14, 0x1b, R9 ;  /* 0x0000001b0e167824 */ /* 0x000fe400078e0209 */
[----:B0-----:R-:W-:Y:S01]  /*0530*/  IMAD.WIDE R14, R19, 0x4, R16 ;  /* 0x00000004130e7825 */ /* 0x001fe200078e0210 */
[----:B------:R-:W-:Y:S02]  /*0540*/  LEA.HI R26, R26, R26, RZ, 0x1 ;  /* 0x0000001a1a1a7211 */ /* 0x000fe400078f08ff */
[----:B------:R-:W-:Y:S01]  /*0550*/  LEA.HI R12, R12, R12, RZ, 0x1 ;  /* 0x0000000c0c0c7211 */ /* 0x000fe200078f08ff */
[----:B------:R-:W-:Y:S02]  /*0560*/  IMAD R9, R13, 0x1b, R28 ;  /* 0x0000001b0d097824 */ /* 0x000fe400078e021c */
[----:B------:R-:W-:Y:S02]  /*0570*/  IMAD R28, R11, -0x3, R18 ;  /* 0xfffffffd0b1c7824 */ /* 0x000fe400078e0212 */
[----:B------:R-:W-:-:S02]  /*0580*/  IMAD R13, R26, -0x3, R21 ;  /* 0xfffffffd1a0d7824 */ /* 0x000fc400078e0215 */
[----:B------:R-:W-:Y:S02]  /*0590*/  IMAD R25, R12, -0x3, R25 ;  /* 0xfffffffd0c197824 */ /* 0x000fe400078e0219 */
[----:B------:R-:W-:Y:S02]  /*05a0*/  IMAD R28, R11, 0x1b, R28 ;  /* 0x0000001b0b1c7824 */ /* 0x000fe400078e021c */
[----:B------:R-:W-:Y:S02]  /*05b0*/  IMAD R21, R29, 0x3, R10 ;  /* 0x000000031d157824 */ /* 0x000fe400078e020a */
[----:B------:R-:W-:Y:S01]  /*05c0*/  IMAD.HI R27, R24, 0x55555556, RZ ;  /* 0x55555556181b7827 */ /* 0x000fe200078e02ff */
[----:B------:R-:W0:Y:S03]  /*05d0*/  LDC.64 R10, c[0x0][0x220] ;  /* 0x00008800ff0a7b82 */ /* 0x000e260000000a00 */
[----:B------:R-:W-:-:S02]  /*05e0*/  IMAD R18, R12, 0x1b, R25 ;  /* 0x0000001b0c127824 */ /* 0x000fc400078e0219 */
[----:B------:R-:W-:Y:S01]  /*05f0*/  IMAD R26, R26, 0x1b, R13 ;  /* 0x0000001b1a1a7824 */ /* 0x000fe200078e020d */
[----:B------:R-:W-:Y:S01]  /*0600*/  LEA.HI R27, R27, R27, RZ, 0x1 ;  /* 0x0000001b1b1b7211 */ /* 0x000fe200078f08ff */
[----:B------:R-:W-:-:S04]  /*0610*/  IMAD.WIDE R12, R21, 0x4, R16 ;  /* 0x00000004150c7825 */ /* 0x000fc800078e0210 */
[C---:B------:R-:W-:Y:S01]  /*0620*/  IMAD R9, R29.reuse, 0x3, R9 ;  /* 0x000000031d097824 */ /* 0x040fe200078e0209 */
[----:B--2---:R1:W-:Y:S01]  /*0630*/  @P6 STG.E desc[UR4][R14.64], R23 ;  /* 0x000000170e006986 */ /* 0x0043e2000c101904 */
[----:B------:R-:W-:Y:S01]  /*0640*/  ISETP.NE.AND P6, PT, R2, RZ, PT ;  /* 0x000000ff0200720c */ /* 0x000fe20003fc5270 */
[----:B------:R-:W-:-:S03]  /*0650*/  IMAD R2, R29, 0x3, R22 ;  /* 0x000000031d027824 */ /* 0x000fc600078e0216 */
[----:B------:R-:W-:Y:S01]  /*0660*/  P2R R22, PR, RZ, 0x40 ;  /* 0x00000040ff167803 */ /* 0x000fe20000000000 */
[----:B-1----:R-:W-:-:S08]  /*0670*/  IMAD.WIDE R14, R9, 0x4, R16 ;  /* 0x00000004090e7825 */ /* 0x002fd000078e0210 */
[----:B---3--:R1:W-:Y:S01]  /*0680*/  @P6 STG.E desc[UR4][R12.64], R20 ;  /* 0x000000140c006986 */ /* 0x0083e2000c101904 */
[----:B------:R-:W-:Y:S01]  /*0690*/  ISETP.NE.AND P6, PT, R7, RZ, PT ;  /* 0x000000ff0700720c */ /* 0x000fe20003fc5270 */
[----:B------:R-:W-:Y:S02]  /*06a0*/  IMAD R7, R29, 0x3, R18 ;  /* 0x000000031d077824 */ /* 0x000fe400078e0212 */
[----:B-1----:R-:W-:Y:S02]  /*06b0*/  IMAD R12, R27, -0x3, R24 ;  /* 0xfffffffd1b0c7824 */ /* 0x002fe400078e0218 */
[----:B------:R-:W-:-:S04]  /*06c0*/  IMAD.WIDE R24, R2, 0x4, R16 ;  /* 0x0000000402187825 */ /* 0x000fc800078e0210 */
[----:B------:R-:W-:Y:S01]  /*06d0*/  IMAD R18, R27, 0x1b, R12 ;  /* 0x0000001b1b127824 */ /* 0x000fe200078e020c */
[----:B----4-:R1:W-:Y:S01]  /*06e0*/  @P5 STG.E desc[UR4][R24.64], R8 ;  /* 0x0000000818005986 */ /* 0x0103e2000c101904 */
[----:B------:R-:W-:-:S03]  /*06f0*/  IMAD.WIDE R12, R7, 0x4, R16 ;  /* 0x00000004070c7825 */ /* 0x000fc600078e0210 */
[----:B-----5:R2:W-:Y:S01]  /*0700*/  @P4 STG.E desc[UR4][R14.64], R6 ;  /* 0x000000060e004986 */ /* 0x0205e2000c101904 */
[----:B------:R-:W-:-:S03]  /*0710*/  IMAD R27, R29, 0x3, R26 ;  /* 0x000000031d1b7824 */ /* 0x000fc600078e021a */
[----:B------:R3:W-:Y:S01]  /*0720*/  @P3 STG.E desc[UR4][R12.64], R5 ;  /* 0x000000050c003986 */ /* 0x0007e2000c101904 */
[C---:B-1----:R-:W-:Y:S02]  /*0730*/  IMAD R25, R29.reuse, 0x3, R28 ;  /* 0x000000031d197824 */ /* 0x042fe400078e021c */
[----:B------:R-:W-:Y:S02]  /*0740*/  IMAD R29, R29, 0x3, R18 ;  /* 0x000000031d1d7824 */ /* 0x000fe400078e0212 */
[----:B--2---:R-:W-:-:S04]  /*0750*/  IMAD.WIDE R14, R27, 0x4, R16 ;  /* 0x000000041b0e7825 */ /* 0x004fc800078e0210 */
[----:B---3--:R-:W-:-:S04]  /*0760*/  IMAD.WIDE R12, R25, 0x4, R16 ;  /* 0x00000004190c7825 */ /* 0x008fc800078e0210 */
[----:B------:R-:W-:Y:S01]  /*0770*/  IMAD.WIDE R16, R29, 0x4, R16 ;  /* 0x000000041d107825 */ /* 0x000fe200078e0210 */
[----:B------:R1:W-:Y:S03]  /*0780*/  @P2 STG.E desc[UR4][R12.64], R4 ;  /* 0x000000040c002986 */ /* 0x0003e6000c101904 */
[--C-:B0-----:R-:W-:Y:S01]  /*0790*/  IMAD.WIDE R18, R19, 0x4, R10.reuse ;  /* 0x0000000413127825 */ /* 0x101fe200078e020a */
[----:B------:R0:W-:Y:S04]  /*07a0*/  @P1 STG.E desc[UR4][R14.64], R3 ;  /* 0x000000030e001986 */ /* 0x0001e8000c101904 */
[----:B------:R2:W-:Y:S04]  /*07b0*/  @P0 STG.E desc[UR4][R16.64], R0 ;  /* 0x0000000010000986 */ /* 0x0005e8000c101904 */
[----:B------:R3:W-:Y:S01]  /*07c0*/  @P6 STG.E desc[UR4][R18.64], R23 ;  /* 0x0000001712006986 */ /* 0x0007e2000c101904 */
[----:B------:R-:W-:Y:S01]  /*07d0*/  ISETP.NE.AND P6, PT, R22, RZ, PT ;  /* 0x000000ff1600720c */ /* 0x000fe20003fc5270 */
[----:B-1----:R-:W-:-:S04]  /*07e0*/  IMAD.WIDE R12, R9, 0x4, R10 ;  /* 0x00000004090c7825 */ /* 0x002fc800078e020a */
[----:B0-----:R-:W-:-:S04]  /*07f0*/  IMAD.WIDE R14, R2, 0x4, R10 ;  /* 0x00000004020e7825 */ /* 0x001fc800078e020a */
[----:B--2---:R-:W-:-:S04]  /*0800*/  IMAD.WIDE R16, R21, 0x4, R10 ;  /* 0x0000000415107825 */ /* 0x004fc800078e020a */
[--C-:B---3--:R-:W-:Y:S01]  /*0810*/  IMAD.WIDE R18, R7, 0x4, R10.reuse ;  /* 0x0000000407127825 */ /* 0x108fe200078e020a */
[----:B------:R0:W-:Y:S03]  /*0820*/  @P6 STG.E desc[UR4][R16.64], R20 ;  /* 0x0000001410006986 */ /* 0x0001e6000c101904 */
[--C-:B------:R-:W-:Y:S01]  /*0830*/  IMAD.WIDE R24, R25, 0x4, R10.reuse ;  /* 0x0000000419187825 */ /* 0x100fe200078e020a */
[----:B------:R0:W-:Y:S03]  /*0840*/  @P5 STG.E desc[UR4][R14.64], R8 ;  /* 0x000000080e005986 */ /* 0x0001e6000c101904 */
[--C-:B------:R-:W-:Y:S01]  /*0850*/  IMAD.WIDE R26, R27, 0x4, R10.reuse ;  /* 0x000000041b1a7825 */ /* 0x100fe200078e020a */
[----:B------:R0:W-:Y:S04]  /*0860*/  @P4 STG.E desc[UR4][R12.64], R6 ;  /* 0x000000060c004986 */ /* 0x0001e8000c101904 */
[----:B------:R0:W-:Y:S04]  /*0870*/  @P3 STG.E desc[UR4][R18.64], R5 ;  /* 0x0000000512003986 */ /* 0x0001e8000c101904 */
[----:B------:R0:W-:Y:S01]  /*0880*/  @P2 STG.E desc[UR4][R24.64], R4 ;  /* 0x0000000418002986 */ /* 0x0001e2000c101904 */
[----:B------:R-:W-:-:S03]  /*0890*/  IMAD.WIDE R10, R29, 0x4, R10 ;  /* 0x000000041d0a7825 */ /* 0x000fc600078e020a */
[----:B------:R0:W-:Y:S02]  /*08a0*/  @P1 STG.E desc[UR4][R26.64], R3 ;  /* 0x000000031a001986 */ /* 0x0001e4000c101904 */
[----:B0-----:R-:W-:Y:S05]  /*08b0*/  @!P0 EXIT ;  /* 0x000000000000894d */ /* 0x001fea0003800000 */
[----:B------:R-:W-:Y:S01]  /*08c0*/  STG.E desc[UR4][R10.64], R0 ;  /* 0x000000000a007986 */ /* 0x000fe2000c101904 */
[----:B------:R-:W-:Y:S05]  /*08d0*/  EXIT ;  /* 0x000000000000794d */ /* 0x000fea0003800000 */
.L_x_0:
[----:B------:R-:W-:-:S00]  /*08e0*/  BRA `(.L_x_0) ;  /* 0xfffffffc00fc7947 */ /* 0x000fc0000383ffff */
[----:B------:R-:W-:-:S00]  /*08f0*/  NOP ;  /* 0x0000000000007918 */ /* 0x000fc00000000000 */
        /* <DEDUP_REMOVED lines=8> */
.L_x_1:


//--------------------- .nv.constant0.triton_poi_fused_convolution_div_sub_1 --------------------------
	.section	.nv.constant0.triton_poi_fused_convolution_div_sub_1,"a",@progbits
	.sectionflags	@""
	.align	4
.nv.constant0.triton_poi_fused_convolution_div_sub_1:
	.zero		560
